	.headerflags	@"EF_CUDA_TEXMODE_UNIFIED EF_CUDA_64BIT_ADDRESS EF_CUDA_ACCELERATORS EF_CUDA_SM90 EF_CUDA_VIRTUAL_SM(EF_CUDA_SM90)"
	.elftype	@"ET_EXEC"


//--------------------- .nv.info                  --------------------------
	.section	.nv.info,"",@"SHT_CUDA_INFO"
	.align	4


	//----- nvinfo : EIATTR_REGCOUNT
	.align		4
        /*0000*/ 	.byte	0x04, 0x2f
        /*0002*/ 	.short	(.L_3 - .L_2)
	.align		4
.L_2:
        /*0004*/ 	.word	index@(triton_poi_fused__native_batch_norm_legit_no_training_add_relu_19)
        /*0008*/ 	.word	0x00000014


	//----- nvinfo : EIATTR_MIN_STACK_SIZE
	.align		4
.L_3:
        /*000c*/ 	.byte	0x04, 0x12
        /*000e*/ 	.short	(.L_5 - .L_4)
	.align		4
.L_4:
        /*0010*/ 	.word	index@(triton_poi_fused__native_batch_norm_legit_no_training_add_relu_19)
        /*0014*/ 	.word	0x00000000


	//----- nvinfo : EIATTR_FRAME_SIZE
	.align		4
.L_5:
        /*0018*/ 	.byte	0x04, 0x11
        /*001a*/ 	.short	(.L_7 - .L_6)
	.align		4
.L_6:
        /*001c*/ 	.word	index@(triton_poi_fused__native_batch_norm_legit_no_training_add_relu_19)
        /*0020*/ 	.word	0x00000000


	//----- nvinfo : EIATTR_MIN_STACK_SIZE
	.align		4
.L_7:
        /*0024*/ 	.byte	0x04, 0x12
        /*0026*/ 	.short	(.L_9 - .L_8)
	.align		4
.L_8:
        /*0028*/ 	.word	index@(triton_poi_fused__native_batch_norm_legit_no_training_add_relu_19)
        /*002c*/ 	.word	0x00000000
.L_9:


//--------------------- .nv.info.triton_poi_fused__native_batch_norm_legit_no_training_add_relu_19 --------------------------
	.section	.nv.info.triton_poi_fused__native_batch_norm_legit_no_training_add_relu_19,"",@"SHT_CUDA_INFO"
	.sectionflags	@""
	.align	4


	//----- nvinfo : EIATTR_CUDA_API_VERSION
	.align		4
        /*0000*/ 	.byte	0x04, 0x37
        /*0002*/ 	.short	(.L_11 - .L_10)
.L_10:
        /*0004*/ 	.word	0x0000007c


	//----- nvinfo : EIATTR_KPARAM_INFO
	.align		4
.L_11:
        /*0008*/ 	.byte	0x04, 0x17
        /*000a*/ 	.short	(.L_13 - .L_12)
.L_12:
        /*000c*/ 	.word	0x00000000
        /*0010*/ 	.short	0x0007
        /*0012*/ 	.short	0x0038
        /*0014*/ 	.byte	0x00, 0xf0, 0x11, 0x00


	//----- nvinfo : EIATTR_KPARAM_INFO
	.align		4
.L_13:
        /*0018*/ 	.byte	0x04, 0x17
        /*001a*/ 	.short	(.L_15 - .L_14)
.L_14:
        /*001c*/ 	.word	0x00000000
        /*0020*/ 	.short	0x0006
        /*0022*/ 	.short	0x0030
        /*0024*/ 	.byte	0x00, 0xf4, 0x21, 0x00


	//----- nvinfo : EIATTR_KPARAM_INFO
	.align		4
.L_15:
        /*0028*/ 	.byte	0x04, 0x17
        /*002a*/ 	.short	(.L_17 - .L_16)
.L_16:
        /*002c*/ 	.word	0x00000000
        /*0030*/ 	.short	0x0005
        /*0032*/ 	.short	0x0028
        /*0034*/ 	.byte	0x00, 0xf4, 0x21, 0x00


	//----- nvinfo : EIATTR_KPARAM_INFO
	.align		4
.L_17:
        /*0038*/ 	.byte	0x04, 0x17
        /*003a*/ 	.short	(.L_19 - .L_18)
.L_18:
        /*003c*/ 	.word	0x00000000
        /*0040*/ 	.short	0x0004
        /*0042*/ 	.short	0x0020
        /*0044*/ 	.byte	0x00, 0xf4, 0x21, 0x00


	//----- nvinfo : EIATTR_KPARAM_INFO
	.align		4
.L_19:
        /*0048*/ 	.byte	0x04, 0x17
        /*004a*/ 	.short	(.L_21 - .L_20)
.L_20:
        /*004c*/ 	.word	0x00000000
        /*0050*/ 	.short	0x0003
        /*0052*/ 	.short	0x0018
        /*0054*/ 	.byte	0x00, 0xf4, 0x21, 0x00


	//----- nvinfo : EIATTR_KPARAM_INFO
	.align		4
.L_21:
        /*0058*/ 	.byte	0x04, 0x17
        /*005a*/ 	.short	(.L_23 - .L_22)
.L_22:
        /*005c*/ 	.word	0x00000000
        /*0060*/ 	.short	0x0002
        /*0062*/ 	.short	0x0010
        /*0064*/ 	.byte	0x00, 0xf4, 0x21, 0x00


	//----- nvinfo : EIATTR_KPARAM_INFO
	.align		4
.L_23:
        /*0068*/ 	.byte	0x04, 0x17
        /*006a*/ 	.short	(.L_25 - .L_24)
.L_24:
        /*006c*/ 	.word	0x00000000
        /*0070*/ 	.short	0x0001
        /*0072*/ 	.short	0x0008
        /*0074*/ 	.byte	0x00, 0xf4, 0x21, 0x00


	//----- nvinfo : EIATTR_KPARAM_INFO
	.align		4
.L_25:
        /*0078*/ 	.byte	0x04, 0x17
        /*007a*/ 	.short	(.L_27 - .L_26)
.L_26:
        /*007c*/ 	.word	0x00000000
        /*0080*/ 	.short	0x0000
        /*0082*/ 	.short	0x0000
        /*0084*/ 	.byte	0x00, 0xf4, 0x21, 0x00


	//----- nvinfo : EIATTR_SPARSE_MMA_MASK
	.align		4
.L_27:
        /*0088*/ 	.byte	0x03, 0x50
        /*008a*/ 	.short	0x0000


	//----- nvinfo : EIATTR_MAXREG_COUNT
	.align		4
        /*008c*/ 	.byte	0x03, 0x1b
        /*008e*/ 	.short	0x00ff


	//----- nvinfo : EIATTR_EXIT_INSTR_OFFSETS
	.align		4
        /*0090*/ 	.byte	0x04, 0x1c
        /*0092*/ 	.short	(.L_29 - .L_28)


	//   ....[0]....
.L_28:
        /*0094*/ 	.word	0x00000420


	//----- nvinfo : EIATTR_REQNTID
	.align		4
.L_29:
        /*0098*/ 	.byte	0x04, 0x10
        /*009a*/ 	.short	(.L_31 - .L_30)
.L_30:
        /*009c*/ 	.word	0x00000080
        /*00a0*/ 	.word	0x00000001
        /*00a4*/ 	.word	0x00000001


	//----- nvinfo : EIATTR_CBANK_PARAM_SIZE
	.align		4
.L_31:
        /*00a8*/ 	.byte	0x03, 0x19
        /*00aa*/ 	.short	0x003c


	//----- nvinfo : EIATTR_PARAM_CBANK
	.align		4
        /*00ac*/ 	.byte	0x04, 0x0a
        /*00ae*/ 	.short	(.L_33 - .L_32)
	.align		4
.L_32:
        /*00b0*/ 	.word	index@(.nv.constant0.triton_poi_fused__native_batch_norm_legit_no_training_add_relu_19)
        /*00b4*/ 	.short	0x0210
        /*00b6*/ 	.short	0x003c


	//----- nvinfo : EIATTR_SW_WAR
	.align		4
.L_33:
        /*00b8*/ 	.byte	0x04, 0x36
        /*00ba*/ 	.short	(.L_35 - .L_34)
.L_34:
        /*00bc*/ 	.word	0x00000008
.L_35:


//--------------------- .nv.callgraph             --------------------------
	.section	.nv.callgraph,"",@"SHT_CUDA_CALLGRAPH"
	.align	4
	.sectionentsize	8
	.align		4
        /*0000*/ 	.word	0x00000000
	.align		4
        /*0004*/ 	.word	0xffffffff
	.align		4
        /*0008*/ 	.word	0x00000000
	.align		4
        /*000c*/ 	.word	0xfffffffe
	.align		4
        /*0010*/ 	.word	0x00000000
	.align		4
        /*0014*/ 	.word	0xfffffffd
	.align		4
        /*0018*/ 	.word	0x00000000
	.align		4
        /*001c*/ 	.word	0xfffffffc


//--------------------- .nv.constant4             --------------------------
	.section	.nv.constant4,"a",@progbits
	.align	8
	.align		8
.nv.constant4:
        /*0000*/ 	.dword	_$_str
	.align		8
        /*0008*/ 	.dword	_$_str_$_2


//--------------------- .text.triton_poi_fused__native_batch_norm_legit_no_training_add_relu_19 --------------------------
	.section	.text.triton_poi_fused__native_batch_norm_legit_no_training_add_relu_19,"ax",@progbits
	.align	128
        .global         triton_poi_fused__native_batch_norm_legit_no_training_add_relu_19
        .type           triton_poi_fused__native_batch_norm_legit_no_training_add_relu_19,@function
        .size           triton_poi_fused__native_batch_norm_legit_no_training_add_relu_19,(.L_x_1 - triton_poi_fused__native_batch_norm_legit_no_training_add_relu_19)
        .other          triton_poi_fused__native_batch_norm_legit_no_training_add_relu_19,@"STO_CUDA_ENTRY STV_DEFAULT"
triton_poi_fused__native_batch_norm_legit_no_training_add_relu_19:
.text.triton_poi_fused__native_batch_norm_legit_no_training_add_relu_19:
[----:B------:R-:W-:Y:S01]  /*0000*/  LDC R1, c[0x0][0x28] ;  /* 0x00000a00ff017b82 */ /* 0x000fe20000000800 */
[----:B------:R-:W1:Y:S07]  /*0010*/  S2R R0, SR_TID.X ;  /* 0x0000000000007919 */ /* 0x000e6e0000002100 */
[----:B------:R-:W2:Y:S01]  /*0020*/  LDC.64 R2, c[0x0][0x220] ;  /* 0x00008800ff027b82 */ /* 0x000ea20000000a00 */
[----:B------:R-:W-:Y:S01]  /*0030*/  ULDC.64 UR4, c[0x0][0x208] ;  /* 0x0000820000047ab9 */ /* 0x000fe20000000a00 */
[----:B------:R-:W3:Y:S06]  /*0040*/  S2R R7, SR_CTAID.X ;  /* 0x0000000000077919 */ /* 0x000eec0000002500 */
[----:B------:R-:W4:Y:S08]  /*0050*/  LDC.64 R8, c[0x0][0x228] ;  /* 0x00008a00ff087b82 */ /* 0x000f300000000a00 */
[----:B------:R-:W5:Y:S08]  /*0060*/  LDC.64 R10, c[0x0][0x230] ;  /* 0x00008c00ff0a7b82 */ /* 0x000f700000000a00 */
[----:B------:R-:W4:Y:S01]  /*0070*/  LDC.64 R12, c[0x0][0x238] ;  /* 0x00008e00ff0c7b82 */ /* 0x000f220000000a00 */
[----:B-1----:R-:W-:-:S02]  /*0080*/  SHF.L.U32 R0, R0, 0x1, RZ ;  /* 0x0000000100007819 */ /* 0x002fc400000006ff */
[----:B---3--:R-:W-:Y:S02]  /*0090*/  SHF.R.S32.HI R5, RZ, 0x17, R7 ;  /* 0x00000017ff057819 */ /* 0x008fe40000011407 */
[----:B------:R-:W-:Y:S02]  /*00a0*/  LOP3.LUT R0, R0, 0xfe, RZ, 0xc0, !PT ;  /* 0x000000fe00007812 */ /* 0x000fe400078ec0ff */
[----:B------:R-:W-:Y:S02]  /*00b0*/  SGXT R5, R5, 0x1 ;  /* 0x000000010505781a */ /* 0x000fe40000000200 */
[----:B------:R-:W-:Y:S02]  /*00c0*/  LEA R0, R7, R0, 0x8 ;  /* 0x0000000007007211 */ /* 0x000fe400078e40ff */
[----:B------:R-:W1:Y:S02]  /*00d0*/  LDC.64 R6, c[0x0][0x218] ;  /* 0x00008600ff067b82 */ /* 0x000e640000000a00 */
[----:B------:R-:W-:-:S04]  /*00e0*/  LEA.HI R5, R5, R0, RZ, 0x7 ;  /* 0x0000000005057211 */ /* 0x000fc800078f38ff */
[----:B------:R-:W-:-:S04]  /*00f0*/  LOP3.LUT R5, R5, 0xffffff80, RZ, 0xc0, !PT ;  /* 0xffffff8005057812 */ /* 0x000fc800078ec0ff */
[----:B------:R-:W-:Y:S02]  /*0100*/  IADD3 R15, R0, -R5, RZ ;  /* 0x80000005000f7210 */ /* 0x000fe40007ffe0ff */
[----:B------:R-:W3:Y:S03]  /*0110*/  LDC.64 R4, c[0x0][0x210] ;  /* 0x00008400ff047b82 */ /* 0x000ee60000000a00 */
[----:B--2---:R-:W-:-:S06]  /*0120*/  IMAD.WIDE R2, R15, 0x4, R2 ;  /* 0x000000040f027825 */ /* 0x004fcc00078e0202 */
[----:B------:R-:W2:Y:S01]  /*0130*/  LDG.E.EL.64 R2, desc[UR4][R2.64] ;  /* 0x0000000402027981 */ /* 0x000ea2000c2e1b00 */
[----:B-1----:R-:W-:-:S04]  /*0140*/  IMAD.WIDE R6, R15, 0x4, R6 ;  /* 0x000000040f067825 */ /* 0x002fc800078e0206 */
[C---:B----4-:R-:W-:Y:S02]  /*0150*/  IMAD.WIDE R8, R15.reuse, 0x4, R8 ;  /* 0x000000040f087825 */ /* 0x050fe400078e0208 */
[----:B------:R-:W4:Y:S02]  /*0160*/  LDG.E.EL.64 R6, desc[UR4][R6.64] ;  /* 0x0000000406067981 */ /* 0x000f24000c2e1b00 */
[----:B-----5:R-:W-:Y:S02]  /*0170*/  IMAD.WIDE R10, R15, 0x4, R10 ;  /* 0x000000040f0a7825 */ /* 0x020fe400078e020a */
[----:B------:R-:W5:Y:S02]  /*0180*/  LDG.E.EL.64 R8, desc[UR4][R8.64] ;  /* 0x0000000408087981 */ /* 0x000f64000c2e1b00 */
[C---:B---3--:R-:W-:Y:S02]  /*0190*/  IMAD.WIDE R4, R0.reuse, 0x4, R4 ;  /* 0x0000000400047825 */ /* 0x048fe400078e0204 */
[----:B------:R-:W5:Y:S04]  /*01a0*/  LDG.E.EL.64 R10, desc[UR4][R10.64] ;  /* 0x000000040a0a7981 */ /* 0x000f68000c2e1b00 */
[----:B------:R-:W4:Y:S01]  /*01b0*/  LDG.E.64 R4, desc[UR4][R4.64] ;  /* 0x0000000404047981 */ /* 0x000f22000c1e1b00 */
[----:B0-----:R-:W-:-:S06]  /*01c0*/  IMAD.WIDE R12, R0, 0x4, R12 ;  /* 0x00000004000c7825 */ /* 0x001fcc00078e020c */
[----:B------:R-:W3:Y:S01]  /*01d0*/  LDG.E.64 R12, desc[UR4][R12.64] ;  /* 0x000000040c0c7981 */ /* 0x000ee2000c1e1b00 */
[----:B------:R-:W-:Y:S01]  /*01e0*/  HFMA2.MMA R16, -RZ, RZ, 1.625, 0 ;  /* 0x3e800000ff107435 */ /* 0x000fe200000001ff */
[----:B--2---:R-:W-:Y:S01]  /*01f0*/  FADD R2, R2, 9.9999997473787516356e-06 ;  /* 0x3727c5ac02027421 */ /* 0x004fe20000000000 */
[----:B------:R-:W-:-:S03]  /*0200*/  FADD R3, R3, 9.9999997473787516356e-06 ;  /* 0x3727c5ac03037421 */ /* 0x000fc60000000000 */
[----:B------:R-:W0:Y:S08]  /*0210*/  MUFU.SQRT R14, R2 ;  /* 0x00000002000e7308 */ /* 0x000e300000002000 */
[----:B------:R1:W2:Y:S01]  /*0220*/  MUFU.SQRT R15, R3 ;  /* 0x00000003000f7308 */ /* 0x0002a20000002000 */
[C---:B0-----:R-:W-:Y:S02]  /*0230*/  FSETP.GT.AND P0, PT, R14.reuse, 8.50705917302346158658e+37, PT ;  /* 0x7e8000000e00780b */ /* 0x041fe40003f04000 */
[----:B------:R-:W-:Y:S01]  /*0240*/  FSETP.GEU.AND P2, PT, R14, 1.175494350822287508e-38, PT ;  /* 0x008000000e00780b */ /* 0x000fe20003f4e000 */
[----:B-1----:R-:W0:Y:S01]  /*0250*/  LDC.64 R2, c[0x0][0x240] ;  /* 0x00009000ff027b82 */ /* 0x002e220000000a00 */
[----:B--2---:R-:W-:-:S02]  /*0260*/  FSETP.GT.AND P1, PT, R15, 8.50705917302346158658e+37, PT ;  /* 0x7e8000000f00780b */ /* 0x004fc40003f24000 */
[----:B------:R-:W-:-:S07]  /*0270*/  FSETP.GEU.AND P3, PT, R15, 1.175494350822287508e-38, PT ;  /* 0x008000000f00780b */ /* 0x000fce0003f6e000 */
[----:B------:R-:W-:-:S04]  /*0280*/  @P0 FMUL R14, R14, 0.25 ;  /* 0x3e8000000e0e0820 */ /* 0x000fc80000400000 */
[----:B------:R-:W-:Y:S01]  /*0290*/  @!P2 FMUL R14, R14, 16777216 ;  /* 0x4b8000000e0ea820 */ /* 0x000fe20000400000 */
[----:B------:R-:W-:-:S04]  /*02a0*/  @P1 FMUL R15, R15, 0.25 ;  /* 0x3e8000000f0f1820 */ /* 0x000fc80000400000 */
[----:B------:R-:W-:Y:S01]  /*02b0*/  @!P3 FMUL R15, R15, 16777216 ;  /* 0x4b8000000f0fb820 */ /* 0x000fe20000400000 */
[----:B------:R-:W1:Y:S01]  /*02c0*/  MUFU.RCP R14, R14 ;  /* 0x0000000e000e7308 */ /* 0x000e620000001000 */
[----:B------:R-:W-:-:S07]  /*02d0*/  FSEL R17, R16, 1, P0 ;  /* 0x3f80000010117808 */ /* 0x000fce0000000000 */
[----:B------:R-:W2:Y:S01]  /*02e0*/  MUFU.RCP R15, R15 ;  /* 0x0000000f000f7308 */ /* 0x000ea20000001000 */
[----:B------:R-:W-:Y:S01]  /*02f0*/  FSEL R16, R16, 1, P1 ;  /* 0x3f80000010107808 */ /* 0x000fe20000800000 */
[----:B------:R-:W-:Y:S01]  /*0300*/  @!P2 FMUL R17, R17, 16777216 ;  /* 0x4b8000001111a820 */ /* 0x000fe20000400000 */
[----:B----4-:R-:W-:-:S03]  /*0310*/  FADD R4, R4, -R6 ;  /* 0x8000000604047221 */ /* 0x010fc60000000000 */
[----:B------:R-:W-:Y:S01]  /*0320*/  @!P3 FMUL R16, R16, 16777216 ;  /* 0x4b8000001010b820 */ /* 0x000fe20000400000 */
[----:B-1----:R-:W-:Y:S01]  /*0330*/  FMUL R17, R14, R17 ;  /* 0x000000110e117220 */ /* 0x002fe20000400000 */
[----:B------:R-:W-:-:S03]  /*0340*/  FADD R5, R5, -R7 ;  /* 0x8000000705057221 */ /* 0x000fc60000000000 */
[----:B------:R-:W-:Y:S01]  /*0350*/  FMUL R17, R4, R17 ;  /* 0x0000001104117220 */ /* 0x000fe20000400000 */
[----:B--2---:R-:W-:-:S03]  /*0360*/  FMUL R16, R15, R16 ;  /* 0x000000100f107220 */ /* 0x004fc60000400000 */
[----:B-----5:R-:W-:Y:S01]  /*0370*/  FFMA R17, R8, R17, R10 ;  /* 0x0000001108117223 */ /* 0x020fe2000000000a */
[----:B------:R-:W-:-:S04]  /*0380*/  FMUL R16, R5, R16 ;  /* 0x0000001005107220 */ /* 0x000fc80000400000 */
[----:B------:R-:W-:Y:S01]  /*0390*/  FFMA R16, R9, R16, R11 ;  /* 0x0000001009107223 */ /* 0x000fe2000000000b */
[----:B---3--:R-:W-:Y:S01]  /*03a0*/  FSETP.GEU.AND P0, PT, R17, -R12, PT ;  /* 0x8000000c1100720b */ /* 0x008fe20003f0e000 */
[----:B------:R-:W-:Y:S02]  /*03b0*/  FADD R12, R12, R17 ;  /* 0x000000110c0c7221 */ /* 0x000fe40000000000 */
[----:B------:R-:W-:Y:S01]  /*03c0*/  FADD R4, R13, R16 ;  /* 0x000000100d047221 */ /* 0x000fe20000000000 */
[----:B------:R-:W-:Y:S01]  /*03d0*/  FSETP.GEU.AND P1, PT, R16, -R13, PT ;  /* 0x8000000d1000720b */ /* 0x000fe20003f2e000 */
[----:B0-----:R-:W-:Y:S01]  /*03e0*/  IMAD.WIDE R2, R0, 0x4, R2 ;  /* 0x0000000400027825 */ /* 0x001fe200078e0202 */
[----:B------:R-:W-:Y:S02]  /*03f0*/  FSEL R12, R12, RZ, P0 ;  /* 0x000000ff0c0c7208 */ /* 0x000fe40000000000 */
[----:B------:R-:W-:-:S05]  /*0400*/  FSEL R13, R4, RZ, P1 ;  /* 0x000000ff040d7208 */ /* 0x000fca0000800000 */
[----:B------:R-:W-:Y:S01]  /*0410*/  STG.E.64 desc[UR4][R2.64], R12 ;  /* 0x0000000c02007986 */ /* 0x000fe2000c101b04 */
[----:B------:R-:W-:Y:S05]  /*0420*/  EXIT ;  /* 0x000000000000794d */ /* 0x000fea0003800000 */
.L_x_0:
[----:B------:R-:W-:-:S00]  /*0430*/  BRA `(.L_x_0) ;  /* 0xfffffffc00fc7947 */ /* 0x000fc0000383ffff */
[----:B------:R-:W-:-:S00]  /*0440*/  NOP ;  /* 0x0000000000007918 */ /* 0x000fc00000000000 */
        /* <DEDUP_REMOVED lines=11> */
.L_x_1:


//--------------------- .nv.global.init           --------------------------
	.section	.nv.global.init,"aw",@progbits
.nv.global.init:
	.type		_$_str,@object
	.size		_$_str,(_$_str_$_2 - _$_str)
_$_str:
        /*0000*/ 	.byte	0x5f, 0x5f, 0x43, 0x55, 0x44, 0x41, 0x5f, 0x46, 0x54, 0x5a, 0x00
	.type		_$_str_$_2,@object
	.size		_$_str_$_2,(.L_1 - _$_str_$_2)
_$_str_$_2:
        /*000b*/ 	.byte	0x5f, 0x5f, 0x43, 0x55, 0x44, 0x41, 0x5f, 0x50, 0x52, 0x45, 0x43, 0x5f, 0x53, 0x51, 0x52, 0x54
        /*001b*/ 	.byte	0x00
.L_1:


//--------------------- .nv.constant0.triton_poi_fused__native_batch_norm_legit_no_training_add_relu_19 --------------------------
	.section	.nv.constant0.triton_poi_fused__native_batch_norm_legit_no_training_add_relu_19,"a",@progbits
	.sectionflags	@""
	.align	4
.nv.constant0.triton_poi_fused__native_batch_norm_legit_no_training_add_relu_19:
	.zero		588
